	.headerflags	@"EF_CUDA_TEXMODE_UNIFIED EF_CUDA_64BIT_ADDRESS EF_CUDA_ACCELERATORS EF_CUDA_SM90 EF_CUDA_VIRTUAL_SM(EF_CUDA_SM90)"
	.elftype	@"ET_EXEC"


//--------------------- .nv.info                  --------------------------
	.section	.nv.info,"",@"SHT_CUDA_INFO"
	.align	4


	//----- nvinfo : EIATTR_REGCOUNT
	.align		4
        /*0000*/ 	.byte	0x04, 0x2f
        /*0002*/ 	.short	(.L_3 - .L_2)
	.align		4
.L_2:
        /*0004*/ 	.word	index@(triton_poi_fused__native_batch_norm_legit_no_training_relu_25)
        /*0008*/ 	.word	0x00000016


	//----- nvinfo : EIATTR_MIN_STACK_SIZE
	.align		4
.L_3:
        /*000c*/ 	.byte	0x04, 0x12
        /*000e*/ 	.short	(.L_5 - .L_4)
	.align		4
.L_4:
        /*0010*/ 	.word	index@(triton_poi_fused__native_batch_norm_legit_no_training_relu_25)
        /*0014*/ 	.word	0x00000000


	//----- nvinfo : EIATTR_FRAME_SIZE
	.align		4
.L_5:
        /*0018*/ 	.byte	0x04, 0x11
        /*001a*/ 	.short	(.L_7 - .L_6)
	.align		4
.L_6:
        /*001c*/ 	.word	index@(triton_poi_fused__native_batch_norm_legit_no_training_relu_25)
        /*0020*/ 	.word	0x00000000


	//----- nvinfo : EIATTR_MIN_STACK_SIZE
	.align		4
.L_7:
        /*0024*/ 	.byte	0x04, 0x12
        /*0026*/ 	.short	(.L_9 - .L_8)
	.align		4
.L_8:
        /*0028*/ 	.word	index@(triton_poi_fused__native_batch_norm_legit_no_training_relu_25)
        /*002c*/ 	.word	0x00000000
.L_9:


//--------------------- .nv.info.triton_poi_fused__native_batch_norm_legit_no_training_relu_25 --------------------------
	.section	.nv.info.triton_poi_fused__native_batch_norm_legit_no_training_relu_25,"",@"SHT_CUDA_INFO"
	.sectionflags	@""
	.align	4


	//----- nvinfo : EIATTR_CUDA_API_VERSION
	.align		4
        /*0000*/ 	.byte	0x04, 0x37
        /*0002*/ 	.short	(.L_11 - .L_10)
.L_10:
        /*0004*/ 	.word	0x0000007c


	//----- nvinfo : EIATTR_KPARAM_INFO
	.align		4
.L_11:
        /*0008*/ 	.byte	0x04, 0x17
        /*000a*/ 	.short	(.L_13 - .L_12)
.L_12:
        /*000c*/ 	.word	0x00000000
        /*0010*/ 	.short	0x0006
        /*0012*/ 	.short	0x0030
        /*0014*/ 	.byte	0x00, 0xf0, 0x11, 0x00


	//----- nvinfo : EIATTR_KPARAM_INFO
	.align		4
.L_13:
        /*0018*/ 	.byte	0x04, 0x17
        /*001a*/ 	.short	(.L_15 - .L_14)
.L_14:
        /*001c*/ 	.word	0x00000000
        /*0020*/ 	.short	0x0005
        /*0022*/ 	.short	0x0028
        /*0024*/ 	.byte	0x00, 0xf4, 0x21, 0x00


	//----- nvinfo : EIATTR_KPARAM_INFO
	.align		4
.L_15:
        /*0028*/ 	.byte	0x04, 0x17
        /*002a*/ 	.short	(.L_17 - .L_16)
.L_16:
        /*002c*/ 	.word	0x00000000
        /*0030*/ 	.short	0x0004
        /*0032*/ 	.short	0x0020
        /*0034*/ 	.byte	0x00, 0xf4, 0x21, 0x00


	//----- nvinfo : EIATTR_KPARAM_INFO
	.align		4
.L_17:
        /*0038*/ 	.byte	0x04, 0x17
        /*003a*/ 	.short	(.L_19 - .L_18)
.L_18:
        /*003c*/ 	.word	0x00000000
        /*0040*/ 	.short	0x0003
        /*0042*/ 	.short	0x0018
        /*0044*/ 	.byte	0x00, 0xf4, 0x21, 0x00


	//----- nvinfo : EIATTR_KPARAM_INFO
	.align		4
.L_19:
        /*0048*/ 	.byte	0x04, 0x17
        /*004a*/ 	.short	(.L_21 - .L_20)
.L_20:
        /*004c*/ 	.word	0x00000000
        /*0050*/ 	.short	0x0002
        /*0052*/ 	.short	0x0010
        /*0054*/ 	.byte	0x00, 0xf4, 0x21, 0x00


	//----- nvinfo : EIATTR_KPARAM_INFO
	.align		4
.L_21:
        /*0058*/ 	.byte	0x04, 0x17
        /*005a*/ 	.short	(.L_23 - .L_22)
.L_22:
        /*005c*/ 	.word	0x00000000
        /*0060*/ 	.short	0x0001
        /*0062*/ 	.short	0x0008
        /*0064*/ 	.byte	0x00, 0xf4, 0x21, 0x00


	//----- nvinfo : EIATTR_KPARAM_INFO
	.align		4
.L_23:
        /*0068*/ 	.byte	0x04, 0x17
        /*006a*/ 	.short	(.L_25 - .L_24)
.L_24:
        /*006c*/ 	.word	0x00000000
        /*0070*/ 	.short	0x0000
        /*0072*/ 	.short	0x0000
        /*0074*/ 	.byte	0x00, 0xf4, 0x21, 0x00


	//----- nvinfo : EIATTR_SPARSE_MMA_MASK
	.align		4
.L_25:
        /*0078*/ 	.byte	0x03, 0x50
        /*007a*/ 	.short	0x0000


	//----- nvinfo : EIATTR_MAXREG_COUNT
	.align		4
        /*007c*/ 	.byte	0x03, 0x1b
        /*007e*/ 	.short	0x00ff


	//----- nvinfo : EIATTR_EXIT_INSTR_OFFSETS
	.align		4
        /*0080*/ 	.byte	0x04, 0x1c
        /*0082*/ 	.short	(.L_27 - .L_26)


	//   ....[0]....
.L_26:
        /*0084*/ 	.word	0x00000490


	//   ....[1]....
        /*0088*/ 	.word	0x000004b0


	//----- nvinfo : EIATTR_REQNTID
	.align		4
.L_27:
        /*008c*/ 	.byte	0x04, 0x10
        /*008e*/ 	.short	(.L_29 - .L_28)
.L_28:
        /*0090*/ 	.word	0x00000080
        /*0094*/ 	.word	0x00000001
        /*0098*/ 	.word	0x00000001


	//----- nvinfo : EIATTR_CBANK_PARAM_SIZE
	.align		4
.L_29:
        /*009c*/ 	.byte	0x03, 0x19
        /*009e*/ 	.short	0x0034


	//----- nvinfo : EIATTR_PARAM_CBANK
	.align		4
        /*00a0*/ 	.byte	0x04, 0x0a
        /*00a2*/ 	.short	(.L_31 - .L_30)
	.align		4
.L_30:
        /*00a4*/ 	.word	index@(.nv.constant0.triton_poi_fused__native_batch_norm_legit_no_training_relu_25)
        /*00a8*/ 	.short	0x0210
        /*00aa*/ 	.short	0x0034


	//----- nvinfo : EIATTR_SW_WAR
	.align		4
.L_31:
        /*00ac*/ 	.byte	0x04, 0x36
        /*00ae*/ 	.short	(.L_33 - .L_32)
.L_32:
        /*00b0*/ 	.word	0x00000008
.L_33:


//--------------------- .nv.callgraph             --------------------------
	.section	.nv.callgraph,"",@"SHT_CUDA_CALLGRAPH"
	.align	4
	.sectionentsize	8
	.align		4
        /*0000*/ 	.word	0x00000000
	.align		4
        /*0004*/ 	.word	0xffffffff
	.align		4
        /*0008*/ 	.word	0x00000000
	.align		4
        /*000c*/ 	.word	0xfffffffe
	.align		4
        /*0010*/ 	.word	0x00000000
	.align		4
        /*0014*/ 	.word	0xfffffffd
	.align		4
        /*0018*/ 	.word	0x00000000
	.align		4
        /*001c*/ 	.word	0xfffffffc


//--------------------- .nv.constant4             --------------------------
	.section	.nv.constant4,"a",@progbits
	.align	8
	.align		8
.nv.constant4:
        /*0000*/ 	.dword	_$_str
	.align		8
        /*0008*/ 	.dword	_$_str_$_2


//--------------------- .text.triton_poi_fused__native_batch_norm_legit_no_training_relu_25 --------------------------
	.section	.text.triton_poi_fused__native_batch_norm_legit_no_training_relu_25,"ax",@progbits
	.align	128
        .global         triton_poi_fused__native_batch_norm_legit_no_training_relu_25
        .type           triton_poi_fused__native_batch_norm_legit_no_training_relu_25,@function
        .size           triton_poi_fused__native_batch_norm_legit_no_training_relu_25,(.L_x_1 - triton_poi_fused__native_batch_norm_legit_no_training_relu_25)
        .other          triton_poi_fused__native_batch_norm_legit_no_training_relu_25,@"STO_CUDA_ENTRY STV_DEFAULT"
triton_poi_fused__native_batch_norm_legit_no_training_relu_25:
.text.triton_poi_fused__native_batch_norm_legit_no_training_relu_25:
[----:B------:R-:W0:Y:S01]  /*0000*/  LDC R1, c[0x0][0x28] ;  /* 0x00000a00ff017b82 */ /* 0x000e220000000800 */
[----:B------:R-:W1:Y:S07]  /*0010*/  S2R R0, SR_TID.X ;  /* 0x0000000000007919 */ /* 0x000e6e0000002100 */
[----:B------:R-:W2:Y:S01]  /*0020*/  LDC.64 R8, c[0x0][0x220] ;  /* 0x00008800ff087b82 */ /* 0x000ea20000000a00 */
[----:B------:R-:W-:Y:S01]  /*0030*/  ULDC.64 UR4, c[0x0][0x208] ;  /* 0x0000820000047ab9 */ /* 0x000fe20000000a00 */
[----:B------:R-:W3:Y:S06]  /*0040*/  S2R R5, SR_CTAID.X ;  /* 0x0000000000057919 */ /* 0x000eec0000002500 */
[----:B------:R-:W4:Y:S08]  /*0050*/  LDC.64 R14, c[0x0][0x218] ;  /* 0x00008600ff0e7b82 */ /* 0x000f300000000a00 */
[----:B------:R-:W5:Y:S08]  /*0060*/  LDC.64 R12, c[0x0][0x210] ;  /* 0x00008400ff0c7b82 */ /* 0x000f700000000a00 */
[----:B------:R-:W4:Y:S01]  /*0070*/  LDC.64 R16, c[0x0][0x228] ;  /* 0x00008a00ff107b82 */ /* 0x000f220000000a00 */
[----:B-1----:R-:W-:-:S07]  /*0080*/  SHF.L.U32 R0, R0, 0x1, RZ ;  /* 0x0000000100007819 */ /* 0x002fce00000006ff */
[----:B------:R-:W1:Y:S01]  /*0090*/  LDC.64 R18, c[0x0][0x230] ;  /* 0x00008c00ff127b82 */ /* 0x000e620000000a00 */
[----:B---3--:R-:W-:Y:S02]  /*00a0*/  SHF.R.S32.HI R3, RZ, 0x17, R5 ;  /* 0x00000017ff037819 */ /* 0x008fe40000011405 */
[----:B------:R-:W-:Y:S02]  /*00b0*/  LOP3.LUT R0, R0, 0xfe, RZ, 0xc0, !PT ;  /* 0x000000fe00007812 */ /* 0x000fe400078ec0ff */
[----:B------:R-:W-:Y:S02]  /*00c0*/  SGXT R3, R3, 0x1 ;  /* 0x000000010303781a */ /* 0x000fe40000000200 */
[----:B------:R-:W-:-:S04]  /*00d0*/  LEA R0, R5, R0, 0x8 ;  /* 0x0000000005007211 */ /* 0x000fc800078e40ff */
[----:B------:R-:W-:Y:S02]  /*00e0*/  LEA.HI R3, R3, R0, RZ, 0x4 ;  /* 0x0000000003037211 */ /* 0x000fe400078f20ff */
[----:B------:R-:W-:Y:S02]  /*00f0*/  ISETP.GE.AND P0, PT, R0, 0xc00, PT ;  /* 0x00000c000000780c */ /* 0x000fe40003f06270 */
[----:B------:R-:W-:-:S05]  /*0100*/  SHF.R.S32.HI R3, RZ, 0x4, R3 ;  /* 0x00000004ff037819 */ /* 0x000fca0000011403 */
[----:B------:R-:W-:-:S05]  /*0110*/  IMAD.HI R2, R3, 0x2aaaaaab, RZ ;  /* 0x2aaaaaab03027827 */ /* 0x000fca00078e02ff */
[----:B------:R-:W-:-:S04]  /*0120*/  SHF.R.U32.HI R5, RZ, 0x1f, R2 ;  /* 0x0000001fff057819 */ /* 0x000fc80000011602 */
[----:B------:R-:W-:Y:S02]  /*0130*/  LEA.HI R2, R2, R5, RZ, 0x1d ;  /* 0x0000000502027211 */ /* 0x000fe400078fe8ff */
[----:B------:R-:W-:-:S03]  /*0140*/  CS2R R4, SRZ ;  /* 0x0000000000047805 */ /* 0x000fc6000001ff00 */
[----:B------:R-:W-:-:S04]  /*0150*/  IMAD R11, R2, -0x30, R3 ;  /* 0xffffffd0020b7824 */ /* 0x000fc800078e0203 */
[----:B--2---:R-:W-:-:S05]  /*0160*/  IMAD.WIDE R8, R11, 0x4, R8 ;  /* 0x000000040b087825 */ /* 0x004fca00078e0208 */
[----:B------:R-:W2:Y:S04]  /*0170*/  @!P0 LDG.E.EL R4, desc[UR4][R8.64] ;  /* 0x0000000408048981 */ /* 0x000ea8000c2e1900 */
[----:B------:R3:W2:Y:S01]  /*0180*/  @!P0 LDG.E.EL R5, desc[UR4][R8.64] ;  /* 0x0000000408058981 */ /* 0x0006a2000c2e1900 */
[----:B------:R-:W-:Y:S02]  /*0190*/  CS2R R6, SRZ ;  /* 0x0000000000067805 */ /* 0x000fe4000001ff00 */
[----:B------:R-:W-:Y:S01]  /*01a0*/  CS2R R2, SRZ ;  /* 0x0000000000027805 */ /* 0x000fe2000001ff00 */
[----:B----4-:R-:W-:-:S04]  /*01b0*/  IMAD.WIDE R14, R11, 0x4, R14 ;  /* 0x000000040b0e7825 */ /* 0x010fc800078e020e */
[----:B-----5:R-:W-:Y:S01]  /*01c0*/  IMAD.WIDE R12, R0, 0x4, R12 ;  /* 0x00000004000c7825 */ /* 0x020fe200078e020c */
[----:B------:R-:W4:Y:S01]  /*01d0*/  @!P0 LDG.E.EL R7, desc[UR4][R14.64] ;  /* 0x000000040e078981 */ /* 0x000f22000c2e1900 */
[----:B---3--:R-:W-:Y:S02]  /*01e0*/  CS2R R8, SRZ ;  /* 0x0000000000087805 */ /* 0x008fe4000001ff00 */
[C---:B0-----:R-:W-:Y:S01]  /*01f0*/  IMAD.WIDE R16, R11.reuse, 0x4, R16 ;  /* 0x000000040b107825 */ /* 0x041fe200078e0210 */
[----:B------:R0:W3:Y:S03]  /*0200*/  @!P0 LDG.E.EL R6, desc[UR4][R14.64] ;  /* 0x000000040e068981 */ /* 0x0000e6000c2e1900 */
[----:B-1----:R-:W-:Y:S01]  /*0210*/  IMAD.WIDE R18, R11, 0x4, R18 ;  /* 0x000000040b127825 */ /* 0x002fe200078e0212 */
[----:B------:R1:W4:Y:S01]  /*0220*/  @!P0 LDG.E.64 R2, desc[UR4][R12.64] ;  /* 0x000000040c028981 */ /* 0x000322000c1e1b00 */
[----:B------:R-:W-:-:S03]  /*0230*/  CS2R R10, SRZ ;  /* 0x00000000000a7805 */ /* 0x000fc6000001ff00 */
[----:B------:R-:W5:Y:S04]  /*0240*/  @!P0 LDG.E.EL R9, desc[UR4][R18.64] ;  /* 0x0000000412098981 */ /* 0x000f68000c2e1900 */
[----:B------:R-:W5:Y:S04]  /*0250*/  @!P0 LDG.E.EL R10, desc[UR4][R16.64] ;  /* 0x00000004100a8981 */ /* 0x000f68000c2e1900 */
[----:B------:R-:W3:Y:S04]  /*0260*/  @!P0 LDG.E.EL R11, desc[UR4][R16.64] ;  /* 0x00000004100b8981 */ /* 0x000ee8000c2e1900 */
[----:B------:R-:W3:Y:S01]  /*0270*/  @!P0 LDG.E.EL R8, desc[UR4][R18.64] ;  /* 0x0000000412088981 */ /* 0x000ee2000c2e1900 */
[----:B0-----:R-:W-:Y:S01]  /*0280*/  HFMA2.MMA R14, -RZ, RZ, 1.625, 0 ;  /* 0x3e800000ff0e7435 */ /* 0x001fe200000001ff */
[----:B--2---:R-:W-:Y:S01]  /*0290*/  FADD R4, R4, 9.9999997473787516356e-06 ;  /* 0x3727c5ac04047421 */ /* 0x004fe20000000000 */
[----:B------:R-:W-:-:S03]  /*02a0*/  FADD R5, R5, 9.9999997473787516356e-06 ;  /* 0x3727c5ac05057421 */ /* 0x000fc60000000000 */
[----:B-1----:R-:W0:Y:S08]  /*02b0*/  MUFU.SQRT R12, R4 ;  /* 0x00000004000c7308 */ /* 0x002e300000002000 */
[----:B------:R1:W2:Y:S01]  /*02c0*/  MUFU.SQRT R13, R5 ;  /* 0x00000005000d7308 */ /* 0x0002a20000002000 */
[C---:B0-----:R-:W-:Y:S02]  /*02d0*/  FSETP.GT.AND P1, PT, R12.reuse, 8.50705917302346158658e+37, PT ;  /* 0x7e8000000c00780b */ /* 0x041fe40003f24000 */
[----:B------:R-:W-:Y:S01]  /*02e0*/  FSETP.GEU.AND P3, PT, R12, 1.175494350822287508e-38, PT ;  /* 0x008000000c00780b */ /* 0x000fe20003f6e000 */
[----:B-1----:R-:W0:Y:S01]  /*02f0*/  LDC.64 R4, c[0x0][0x238] ;  /* 0x00008e00ff047b82 */ /* 0x002e220000000a00 */
[----:B--2---:R-:W-:-:S02]  /*0300*/  FSETP.GT.AND P2, PT, R13, 8.50705917302346158658e+37, PT ;  /* 0x7e8000000d00780b */ /* 0x004fc40003f44000 */
[----:B------:R-:W-:-:S07]  /*0310*/  FSETP.GEU.AND P4, PT, R13, 1.175494350822287508e-38, PT ;  /* 0x008000000d00780b */ /* 0x000fce0003f8e000 */
[----:B------:R-:W-:-:S04]  /*0320*/  @P1 FMUL R12, R12, 0.25 ;  /* 0x3e8000000c0c1820 */ /* 0x000fc80000400000 */
[----:B------:R-:W-:Y:S01]  /*0330*/  @!P3 FMUL R12, R12, 16777216 ;  /* 0x4b8000000c0cb820 */ /* 0x000fe20000400000 */
[----:B------:R-:W-:-:S04]  /*0340*/  @P2 FMUL R13, R13, 0.25 ;  /* 0x3e8000000d0d2820 */ /* 0x000fc80000400000 */
[----:B------:R-:W-:Y:S01]  /*0350*/  @!P4 FMUL R13, R13, 16777216 ;  /* 0x4b8000000d0dc820 */ /* 0x000fe20000400000 */
[----:B------:R-:W1:Y:S01]  /*0360*/  MUFU.RCP R12, R12 ;  /* 0x0000000c000c7308 */ /* 0x000e620000001000 */
[----:B------:R-:W-:-:S07]  /*0370*/  FSEL R15, R14, 1, P1 ;  /* 0x3f8000000e0f7808 */ /* 0x000fce0000800000 */
[----:B------:R-:W2:Y:S01]  /*0380*/  MUFU.RCP R13, R13 ;  /* 0x0000000d000d7308 */ /* 0x000ea20000001000 */
[----:B------:R-:W-:Y:S01]  /*0390*/  FSEL R14, R14, 1, P2 ;  /* 0x3f8000000e0e7808 */ /* 0x000fe20001000000 */
[----:B------:R-:W-:-:S04]  /*03a0*/  @!P3 FMUL R15, R15, 16777216 ;  /* 0x4b8000000f0fb820 */ /* 0x000fc80000400000 */
[----:B------:R-:W-:Y:S01]  /*03b0*/  @!P4 FMUL R14, R14, 16777216 ;  /* 0x4b8000000e0ec820 */ /* 0x000fe20000400000 */
[----:B----4-:R-:W-:Y:S01]  /*03c0*/  FADD R2, -R7, R2 ;  /* 0x0000000207027221 */ /* 0x010fe20000000100 */
[----:B---3--:R-:W-:Y:S01]  /*03d0*/  FADD R3, -R6, R3 ;  /* 0x0000000306037221 */ /* 0x008fe20000000100 */
[----:B-1----:R-:W-:Y:S01]  /*03e0*/  FMUL R15, R12, R15 ;  /* 0x0000000f0c0f7220 */ /* 0x002fe20000400000 */
[----:B--2---:R-:W-:-:S03]  /*03f0*/  FMUL R14, R13, R14 ;  /* 0x0000000e0d0e7220 */ /* 0x004fc60000400000 */
[----:B------:R-:W-:Y:S01]  /*0400*/  FMUL R2, R2, R15 ;  /* 0x0000000f02027220 */ /* 0x000fe20000400000 */
[----:B------:R-:W-:-:S03]  /*0410*/  FMUL R3, R3, R14 ;  /* 0x0000000e03037220 */ /* 0x000fc60000400000 */
[----:B-----5:R-:W-:Y:S01]  /*0420*/  FFMA R2, R2, R10, R9 ;  /* 0x0000000a02027223 */ /* 0x020fe20000000009 */
[----:B------:R-:W-:-:S04]  /*0430*/  FFMA R3, R3, R11, R8 ;  /* 0x0000000b03037223 */ /* 0x000fc80000000008 */
[----:B------:R-:W-:Y:S02]  /*0440*/  FSETP.GEU.AND P1, PT, R2, RZ, PT ;  /* 0x000000ff0200720b */ /* 0x000fe40003f2e000 */
[C---:B------:R-:W-:Y:S01]  /*0450*/  FSETP.GEU.AND P2, PT, R3.reuse, RZ, PT ;  /* 0x000000ff0300720b */ /* 0x040fe20003f4e000 */
[----:B0-----:R-:W-:Y:S01]  /*0460*/  IMAD.WIDE R4, R0, 0x4, R4 ;  /* 0x0000000400047825 */ /* 0x001fe200078e0204 */
[----:B------:R-:W-:Y:S02]  /*0470*/  FSEL R2, R2, RZ, P1 ;  /* 0x000000ff02027208 */ /* 0x000fe40000800000 */
[----:B------:R-:W-:Y:S01]  /*0480*/  FSEL R3, R3, RZ, P2 ;  /* 0x000000ff03037208 */ /* 0x000fe20001000000 */
[----:B------:R-:W-:Y:S08]  /*0490*/  @P0 EXIT ;  /* 0x000000000000094d */ /* 0x000ff00003800000 */
[----:B------:R-:W-:Y:S01]  /*04a0*/  STG.E.64 desc[UR4][R4.64], R2 ;  /* 0x0000000204007986 */ /* 0x000fe2000c101b04 */
[----:B------:R-:W-:Y:S05]  /*04b0*/  EXIT ;  /* 0x000000000000794d */ /* 0x000fea0003800000 */
.L_x_0:
[----:B------:R-:W-:-:S00]  /*04c0*/  BRA `(.L_x_0) ;  /* 0xfffffffc00fc7947 */ /* 0x000fc0000383ffff */
[----:B------:R-:W-:-:S00]  /*04d0*/  NOP ;  /* 0x0000000000007918 */ /* 0x000fc00000000000 */
        /* <DEDUP_REMOVED lines=10> */
.L_x_1:


//--------------------- .nv.global.init           --------------------------
	.section	.nv.global.init,"aw",@progbits
.nv.global.init:
	.type		_$_str,@object
	.size		_$_str,(_$_str_$_2 - _$_str)
_$_str:
        /*0000*/ 	.byte	0x5f, 0x5f, 0x43, 0x55, 0x44, 0x41, 0x5f, 0x46, 0x54, 0x5a, 0x00
	.type		_$_str_$_2,@object
	.size		_$_str_$_2,(.L_1 - _$_str_$_2)
_$_str_$_2:
        /*000b*/ 	.byte	0x5f, 0x5f, 0x43, 0x55, 0x44, 0x41, 0x5f, 0x50, 0x52, 0x45, 0x43, 0x5f, 0x53, 0x51, 0x52, 0x54
        /*001b*/ 	.byte	0x00
.L_1:


//--------------------- .nv.constant0.triton_poi_fused__native_batch_norm_legit_no_training_relu_25 --------------------------
	.section	.nv.constant0.triton_poi_fused__native_batch_norm_legit_no_training_relu_25,"a",@progbits
	.sectionflags	@""
	.align	4
.nv.constant0.triton_poi_fused__native_batch_norm_legit_no_training_relu_25:
	.zero		580
